//
// Generated by NVIDIA NVVM Compiler
//
// Compiler Build ID: CL-36424714
// Cuda compilation tools, release 13.0, V13.0.88
// Based on NVVM 20.0.0
//

.version 9.0
.target sm_100
.address_size 64

	// .globl	square_forward

.visible .entry square_forward(
	.param .align 1 .b8 square_forward_param_0[1],
	.param .u64 square_forward_param_1,
	.param .u64 .ptr .align 1 square_forward_param_2,
	.param .u64 .ptr .align 1 square_forward_param_3
)
{
	.reg .pred 	%p<2>;
	.reg .b32 	%r<5>;
	.reg .b32 	%f<3>;
	.reg .b64 	%rd<10>;

	ld.param.u64 	%rd4, [square_forward_param_1];
	ld.param.u64 	%rd2, [square_forward_param_2];
	ld.param.u64 	%rd3, [square_forward_param_3];
	mov.u32 	%r1, %ctaid.x;
	mov.u32 	%r2, %ntid.x;
	mov.u32 	%r3, %tid.x;
	mad.lo.s32 	%r4, %r1, %r2, %r3;
	cvt.u64.u32 	%rd1, %r4;
	setp.le.u64 	%p1, %rd4, %rd1;
	@%p1 bra 	$L__BB0_2;
	cvta.to.global.u64 	%rd5, %rd2;
	cvta.to.global.u64 	%rd6, %rd3;
	shl.b64 	%rd7, %rd1, 2;
	add.s64 	%rd8, %rd5, %rd7;
	ld.global.f32 	%f1, [%rd8];
	mul.f32 	%f2, %f1, %f1;
	add.s64 	%rd9, %rd6, %rd7;
	st.global.f32 	[%rd9], %f2;
$L__BB0_2:
	ret;

}
	// .globl	square_backward
.visible .entry square_backward(
	.param .align 1 .b8 square_backward_param_0[1],
	.param .u64 square_backward_param_1,
	.param .u64 .ptr .align 1 square_backward_param_2,
	.param .u64 .ptr .align 1 square_backward_param_3,
	.param .u64 .ptr .align 1 square_backward_param_4
)
{
	.reg .pred 	%p<2>;
	.reg .b32 	%r<5>;
	.reg .b32 	%f<6>;
	.reg .b64 	%rd<13>;

	ld.param.u64 	%rd5, [square_backward_param_1];
	ld.param.u64 	%rd2, [square_backward_param_2];
	ld.param.u64 	%rd3, [square_backward_param_3];
	ld.param.u64 	%rd4, [square_backward_param_4];
	mov.u32 	%r1, %ctaid.x;
	mov.u32 	%r2, %ntid.x;
	mov.u32 	%r3, %tid.x;
	mad.lo.s32 	%r4, %r1, %r2, %r3;
	cvt.u64.u32 	%rd1, %r4;
	setp.le.u64 	%p1, %rd5, %rd1;
	@%p1 bra 	$L__BB1_2;
	cvta.to.global.u64 	%rd6, %rd2;
	cvta.to.global.u64 	%rd7, %rd4;
	cvta.to.global.u64 	%rd8, %rd3;
	shl.b64 	%rd9, %rd1, 2;
	add.s64 	%rd10, %rd6, %rd9;
	ld.global.f32 	%f1, [%rd10];
	add.f32 	%f2, %f1, %f1;
	add.s64 	%rd11, %rd7, %rd9;
	ld.global.f32 	%f3, [%rd11];
	add.s64 	%rd12, %rd8, %rd9;
	ld.global.f32 	%f4, [%rd12];
	fma.rn.f32 	%f5, %f2, %f3, %f4;
	st.global.f32 	[%rd12], %f5;
$L__BB1_2:
	ret;

}


// ===== COMPILED SASS (sm_100) =====

	.target	sm_100

	.elftype	@"ET_EXEC"


//--------------------- .note.nv.tkinfo           --------------------------
	.section	.note.nv.tkinfo,"",@"SHT_NOTE"
	.sectionflags	@"SHF_NOTE_NV_TKINFO"
	.tkinfo
        /*0018*/ 	.word	0x00000002
        /*0030*/ 	.string	""
        /*0030*/ 	.string	"ptxas"
        /*0030*/ 	.string	"Cuda compilation tools, release 13.0, V13.0.88"
        /*0030*/ 	.string	"Build cuda_13.0.r13.0/compiler.36424714_0"
        /*0030*/ 	.string	"-arch sm_100 -m 64 "



//--------------------- .note.nv.cuinfo           --------------------------
	.section	.note.nv.cuinfo,"",@"SHT_NOTE"
	.sectionflags	@"SHF_NOTE_NV_CUINFO"
        /*0018*/ 	.short	0x0002
        /*001a*/ 	.short	0x0064
        /*001c*/ 	.short	0x0082
	.zero		2


//--------------------- .nv.info                  --------------------------
	.section	.nv.info,"",@"SHT_CUDA_INFO"
	.align	4


	//----- nvinfo : EIATTR_REGCOUNT
	.align		4
        /*0000*/ 	.byte	0x04, 0x2f
        /*0002*/ 	.short	(.L_1 - .L_0)
	.align		4
.L_0:
        /*0004*/ 	.word	index@(square_forward)
        /*0008*/ 	.word	0x0000000a


	//----- nvinfo : EIATTR_FRAME_SIZE
	.align		4
.L_1:
        /*000c*/ 	.byte	0x04, 0x11
        /*000e*/ 	.short	(.L_3 - .L_2)
	.align		4
.L_2:
        /*0010*/ 	.word	index@(square_forward)
        /*0014*/ 	.word	0x00000000


	//----- nvinfo : EIATTR_REGCOUNT
	.align		4
.L_3:
        /*0018*/ 	.byte	0x04, 0x2f
        /*001a*/ 	.short	(.L_5 - .L_4)
	.align		4
.L_4:
        /*001c*/ 	.word	index@(square_backward)
        /*0020*/ 	.word	0x0000000c


	//----- nvinfo : EIATTR_FRAME_SIZE
	.align		4
.L_5:
        /*0024*/ 	.byte	0x04, 0x11
        /*0026*/ 	.short	(.L_7 - .L_6)
	.align		4
.L_6:
        /*0028*/ 	.word	index@(square_backward)
        /*002c*/ 	.word	0x00000000


	//----- nvinfo : EIATTR_MIN_STACK_SIZE
	.align		4
.L_7:
        /*0030*/ 	.byte	0x04, 0x12
        /*0032*/ 	.short	(.L_9 - .L_8)
	.align		4
.L_8:
        /*0034*/ 	.word	index@(square_backward)
        /*0038*/ 	.word	0x00000000


	//----- nvinfo : EIATTR_MIN_STACK_SIZE
	.align		4
.L_9:
        /*003c*/ 	.byte	0x04, 0x12
        /*003e*/ 	.short	(.L_11 - .L_10)
	.align		4
.L_10:
        /*0040*/ 	.word	index@(square_forward)
        /*0044*/ 	.word	0x00000000
.L_11:


//--------------------- .nv.compat                --------------------------
	.section	.nv.compat,"",@"SHT_CUDA_COMPAT_INFO"
	.align	4
        /*0000*/ 	.byte	0x02, 0x09, 0x00, 0x00, 0x02, 0x02, 0x01, 0x00, 0x02, 0x05, 0x05, 0x00, 0x03, 0x07, 0x01, 0x01
        /*0010*/ 	.byte	0x02, 0x03, 0x00, 0x00, 0x02, 0x06, 0x01, 0x00, 0x04, 0x0b, 0x08, 0x00, 0x09, 0x00, 0x00, 0x00
        /*0020*/ 	.byte	0x00, 0x00, 0x00, 0x00


//--------------------- .nv.info.square_backward  --------------------------
	.section	.nv.info.square_backward,"",@"SHT_CUDA_INFO"
	.sectionflags	@""
	.align	4


	//----- nvinfo : EIATTR_CUDA_API_VERSION
	.align		4
        /*0000*/ 	.byte	0x04, 0x37
        /*0002*/ 	.short	(.L_13 - .L_12)
.L_12:
        /*0004*/ 	.word	0x00000082


	//----- nvinfo : EIATTR_KPARAM_INFO
	.align		4
.L_13:
        /*0008*/ 	.byte	0x04, 0x17
        /*000a*/ 	.short	(.L_15 - .L_14)
.L_14:
        /*000c*/ 	.word	0x00000000
        /*0010*/ 	.short	0x0004
        /*0012*/ 	.short	0x0020
        /*0014*/ 	.byte	0x00, 0xf5, 0x21, 0x00


	//----- nvinfo : EIATTR_KPARAM_INFO
	.align		4
.L_15:
        /*0018*/ 	.byte	0x04, 0x17
        /*001a*/ 	.short	(.L_17 - .L_16)
.L_16:
        /*001c*/ 	.word	0x00000000
        /*0020*/ 	.short	0x0003
        /*0022*/ 	.short	0x0018
        /*0024*/ 	.byte	0x00, 0xf5, 0x21, 0x00


	//----- nvinfo : EIATTR_KPARAM_INFO
	.align		4
.L_17:
        /*0028*/ 	.byte	0x04, 0x17
        /*002a*/ 	.short	(.L_19 - .L_18)
.L_18:
        /*002c*/ 	.word	0x00000000
        /*0030*/ 	.short	0x0002
        /*0032*/ 	.short	0x0010
        /*0034*/ 	.byte	0x00, 0xf5, 0x21, 0x00


	//----- nvinfo : EIATTR_KPARAM_INFO
	.align		4
.L_19:
        /*0038*/ 	.byte	0x04, 0x17
        /*003a*/ 	.short	(.L_21 - .L_20)
.L_20:
        /*003c*/ 	.word	0x00000000
        /*0040*/ 	.short	0x0001
        /*0042*/ 	.short	0x0008
        /*0044*/ 	.byte	0x00, 0xf0, 0x21, 0x00


	//----- nvinfo : EIATTR_KPARAM_INFO
	.align		4
.L_21:
        /*0048*/ 	.byte	0x04, 0x17
        /*004a*/ 	.short	(.L_23 - .L_22)
.L_22:
        /*004c*/ 	.word	0x00000000
        /*0050*/ 	.short	0x0000
        /*0052*/ 	.short	0x0000
        /*0054*/ 	.byte	0x00, 0xf0, 0x05, 0x00


	//----- nvinfo : EIATTR_SPARSE_MMA_MASK
	.align		4
.L_23:
        /*0058*/ 	.byte	0x03, 0x50
        /*005a*/ 	.short	0x0000


	//----- nvinfo : EIATTR_MAXREG_COUNT
	.align		4
        /*005c*/ 	.byte	0x03, 0x1b
        /*005e*/ 	.short	0x00ff


	//----- nvinfo : EIATTR_MERCURY_ISA_VERSION
	.align		4
        /*0060*/ 	.byte	0x03, 0x5f
        /*0062*/ 	.short	0x0101


	//----- nvinfo : EIATTR_VRC_CTA_INIT_COUNT
	.align		4
        /*0064*/ 	.byte	0x02, 0x4a
	.zero		1
	.zero		1


	//----- nvinfo : EIATTR_EXIT_INSTR_OFFSETS
	.align		4
        /*0068*/ 	.byte	0x04, 0x1c
        /*006a*/ 	.short	(.L_25 - .L_24)


	//   ....[0]....
.L_24:
        /*006c*/ 	.word	0x00000080


	//   ....[1]....
        /*0070*/ 	.word	0x000001a0


	//----- nvinfo : EIATTR_CBANK_PARAM_SIZE
	.align		4
.L_25:
        /*0074*/ 	.byte	0x03, 0x19
        /*0076*/ 	.short	0x0028


	//----- nvinfo : EIATTR_PARAM_CBANK
	.align		4
        /*0078*/ 	.byte	0x04, 0x0a
        /*007a*/ 	.short	(.L_27 - .L_26)
	.align		4
.L_26:
        /*007c*/ 	.word	index@(.nv.constant0.square_backward)
        /*0080*/ 	.short	0x0380
        /*0082*/ 	.short	0x0028


	//----- nvinfo : EIATTR_SW_WAR
	.align		4
.L_27:
        /*0084*/ 	.byte	0x04, 0x36
        /*0086*/ 	.short	(.L_29 - .L_28)
.L_28:
        /*0088*/ 	.word	0x00000008
.L_29:


//--------------------- .nv.info.square_forward   --------------------------
	.section	.nv.info.square_forward,"",@"SHT_CUDA_INFO"
	.sectionflags	@""
	.align	4


	//----- nvinfo : EIATTR_CUDA_API_VERSION
	.align		4
        /*0000*/ 	.byte	0x04, 0x37
        /*0002*/ 	.short	(.L_31 - .L_30)
.L_30:
        /*0004*/ 	.word	0x00000082


	//----- nvinfo : EIATTR_KPARAM_INFO
	.align		4
.L_31:
        /*0008*/ 	.byte	0x04, 0x17
        /*000a*/ 	.short	(.L_33 - .L_32)
.L_32:
        /*000c*/ 	.word	0x00000000
        /*0010*/ 	.short	0x0003
        /*0012*/ 	.short	0x0018
        /*0014*/ 	.byte	0x00, 0xf5, 0x21, 0x00


	//----- nvinfo : EIATTR_KPARAM_INFO
	.align		4
.L_33:
        /*0018*/ 	.byte	0x04, 0x17
        /*001a*/ 	.short	(.L_35 - .L_34)
.L_34:
        /*001c*/ 	.word	0x00000000
        /*0020*/ 	.short	0x0002
        /*0022*/ 	.short	0x0010
        /*0024*/ 	.byte	0x00, 0xf5, 0x21, 0x00


	//----- nvinfo : EIATTR_KPARAM_INFO
	.align		4
.L_35:
        /*0028*/ 	.byte	0x04, 0x17
        /*002a*/ 	.short	(.L_37 - .L_36)
.L_36:
        /*002c*/ 	.word	0x00000000
        /*0030*/ 	.short	0x0001
        /*0032*/ 	.short	0x0008
        /*0034*/ 	.byte	0x00, 0xf0, 0x21, 0x00


	//----- nvinfo : EIATTR_KPARAM_INFO
	.align		4
.L_37:
        /*0038*/ 	.byte	0x04, 0x17
        /*003a*/ 	.short	(.L_39 - .L_38)
.L_38:
        /*003c*/ 	.word	0x00000000
        /*0040*/ 	.short	0x0000
        /*0042*/ 	.short	0x0000
        /*0044*/ 	.byte	0x00, 0xf0, 0x05, 0x00


	//----- nvinfo : EIATTR_SPARSE_MMA_MASK
	.align		4
.L_39:
        /*0048*/ 	.byte	0x03, 0x50
        /*004a*/ 	.short	0x0000


	//----- nvinfo : EIATTR_MAXREG_COUNT
	.align		4
        /*004c*/ 	.byte	0x03, 0x1b
        /*004e*/ 	.short	0x00ff


	//----- nvinfo : EIATTR_MERCURY_ISA_VERSION
	.align		4
        /*0050*/ 	.byte	0x03, 0x5f
        /*0052*/ 	.short	0x0101


	//----- nvinfo : EIATTR_VRC_CTA_INIT_COUNT
	.align		4
        /*0054*/ 	.byte	0x02, 0x4a
	.zero		1
	.zero		1


	//----- nvinfo : EIATTR_EXIT_INSTR_OFFSETS
	.align		4
        /*0058*/ 	.byte	0x04, 0x1c
        /*005a*/ 	.short	(.L_41 - .L_40)


	//   ....[0]....
.L_40:
        /*005c*/ 	.word	0x00000080


	//   ....[1]....
        /*0060*/ 	.word	0x00000140


	//----- nvinfo : EIATTR_CBANK_PARAM_SIZE
	.align		4
.L_41:
        /*0064*/ 	.byte	0x03, 0x19
        /*0066*/ 	.short	0x0020


	//----- nvinfo : EIATTR_PARAM_CBANK
	.align		4
        /*0068*/ 	.byte	0x04, 0x0a
        /*006a*/ 	.short	(.L_43 - .L_42)
	.align		4
.L_42:
        /*006c*/ 	.word	index@(.nv.constant0.square_forward)
        /*0070*/ 	.short	0x0380
        /*0072*/ 	.short	0x0020


	//----- nvinfo : EIATTR_SW_WAR
	.align		4
.L_43:
        /*0074*/ 	.byte	0x04, 0x36
        /*0076*/ 	.short	(.L_45 - .L_44)
.L_44:
        /*0078*/ 	.word	0x00000008
.L_45:


//--------------------- .nv.callgraph             --------------------------
	.section	.nv.callgraph,"",@"SHT_CUDA_CALLGRAPH"
	.align	4
	.sectionentsize	8
	.align		4
        /*0000*/ 	.word	0x00000000
	.align		4
        /*0004*/ 	.word	0xffffffff
	.align		4
        /*0008*/ 	.word	0x00000000
	.align		4
        /*000c*/ 	.word	0xfffffffe
	.align		4
        /*0010*/ 	.word	0x00000000
	.align		4
        /*0014*/ 	.word	0xfffffffd
	.align		4
        /*0018*/ 	.word	0x00000000
	.align		4
        /*001c*/ 	.word	0xfffffffc


//--------------------- .text.square_backward     --------------------------
	.section	.text.square_backward,"ax",@progbits
	.align	128
        .global         square_backward
        .type           square_backward,@function
        .size           square_backward,(.L_x_2 - square_backward)
        .other          square_backward,@"STO_CUDA_ENTRY STV_DEFAULT"
square_backward:
.text.square_backward:
[----:B------:R-:W-:Y:S01]  /*0000*/  LDC R1, c[0x0][0x37c] ;  /* 0x0000df00ff017b82 */ /* 0x000fe20000000800 */
[----:B------:R-:W0:Y:S07]  /*0010*/  S2R R3, SR_TID.X ;  /* 0x0000000000037919 */ /* 0x000e2e0000002100 */
[----:B------:R-:W0:Y:S01]  /*0020*/  S2UR UR4, SR_CTAID.X ;  /* 0x00000000000479c3 */ /* 0x000e220000002500 */
[----:B------:R-:W1:Y:S07]  /*0030*/  LDCU.64 UR6, c[0x0][0x388] ;  /* 0x00007100ff0677ac */ /* 0x000e6e0008000a00 */
[----:B------:R-:W0:Y:S02]  /*0040*/  LDC R0, c[0x0][0x360] ;  /* 0x0000d800ff007b82 */ /* 0x000e240000000800 */
[----:B0-----:R-:W-:-:S05]  /*0050*/  IMAD R0, R0, UR4, R3 ;  /* 0x0000000400007c24 */ /* 0x001fca000f8e0203 */
[----:B-1----:R-:W-:-:S04]  /*0060*/  ISETP.GE.U32.AND P0, PT, R0, UR6, PT ;  /* 0x0000000600007c0c */ /* 0x002fc8000bf06070 */
[----:B------:R-:W-:-:S13]  /*0070*/  ISETP.GE.U32.AND.EX P0, PT, RZ, UR7, PT, P0 ;  /* 0x00000007ff007c0c */ /* 0x000fda000bf06100 */
[----:B------:R-:W-:Y:S05]  /*0080*/  @P0 EXIT ;  /* 0x000000000000094d */ /* 0x000fea0003800000 */
[----:B------:R-:W0:Y:S01]  /*0090*/  LDCU.128 UR8, c[0x0][0x390] ;  /* 0x00007200ff0877ac */ /* 0x000e220008000c00 */
[----:B------:R-:W-:Y:S01]  /*00a0*/  IMAD.SHL.U32 R2, R0, 0x4, RZ ;  /* 0x0000000400027824 */ /* 0x000fe200078e00ff */
[----:B------:R-:W-:Y:S01]  /*00b0*/  SHF.R.U32.HI R0, RZ, 0x1e, R0 ;  /* 0x0000001eff007819 */ /* 0x000fe20000011600 */
[----:B------:R-:W1:Y:S01]  /*00c0*/  LDCU.64 UR6, c[0x0][0x3a0] ;  /* 0x00007400ff0677ac */ /* 0x000e620008000a00 */
[----:B------:R-:W2:Y:S02]  /*00d0*/  LDCU.64 UR4, c[0x0][0x358] ;  /* 0x00006b00ff0477ac */ /* 0x000ea40008000a00 */
[C---:B0-----:R-:W-:Y:S02]  /*00e0*/  IADD3 R4, P0, PT, R2.reuse, UR8, RZ ;  /* 0x0000000802047c10 */ /* 0x041fe4000ff1e0ff */
[C---:B-1----:R-:W-:Y:S02]  /*00f0*/  IADD3 R6, P1, PT, R2.reuse, UR6, RZ ;  /* 0x0000000602067c10 */ /* 0x042fe4000ff3e0ff */
[----:B------:R-:W-:-:S02]  /*0100*/  IADD3 R2, P2, PT, R2, UR10, RZ ;  /* 0x0000000a02027c10 */ /* 0x000fc4000ff5e0ff */
[C---:B------:R-:W-:Y:S02]  /*0110*/  IADD3.X R5, PT, PT, R0.reuse, UR9, RZ, P0, !PT ;  /* 0x0000000900057c10 */ /* 0x040fe400087fe4ff */
[C---:B------:R-:W-:Y:S02]  /*0120*/  IADD3.X R7, PT, PT, R0.reuse, UR7, RZ, P1, !PT ;  /* 0x0000000700077c10 */ /* 0x040fe40008ffe4ff */
[----:B------:R-:W-:Y:S01]  /*0130*/  IADD3.X R3, PT, PT, R0, UR11, RZ, P2, !PT ;  /* 0x0000000b00037c10 */ /* 0x000fe200097fe4ff */
[----:B--2---:R-:W2:Y:S04]  /*0140*/  LDG.E R4, desc[UR4][R4.64] ;  /* 0x0000000404047981 */ /* 0x004ea8000c1e1900 */
[----:B------:R-:W3:Y:S04]  /*0150*/  LDG.E R7, desc[UR4][R6.64] ;  /* 0x0000000406077981 */ /* 0x000ee8000c1e1900 */
[----:B------:R-:W3:Y:S01]  /*0160*/  LDG.E R9, desc[UR4][R2.64] ;  /* 0x0000000402097981 */ /* 0x000ee2000c1e1900 */
[----:B--2---:R-:W-:-:S04]  /*0170*/  FADD R0, R4, R4 ;  /* 0x0000000404007221 */ /* 0x004fc80000000000 */
[----:B---3--:R-:W-:-:S05]  /*0180*/  FFMA R9, R0, R7, R9 ;  /* 0x0000000700097223 */ /* 0x008fca0000000009 */
[----:B------:R-:W-:Y:S01]  /*0190*/  STG.E desc[UR4][R2.64], R9 ;  /* 0x0000000902007986 */ /* 0x000fe2000c101904 */
[----:B------:R-:W-:Y:S05]  /*01a0*/  EXIT ;  /* 0x000000000000794d */ /* 0x000fea0003800000 */
.L_x_0:
[----:B------:R-:W-:-:S00]  /*01b0*/  BRA `(.L_x_0) ;  /* 0xfffffffc00fc7947 */ /* 0x000fc0000383ffff */
[----:B------:R-:W-:-:S00]  /*01c0*/  NOP ;  /* 0x0000000000007918 */ /* 0x000fc00000000000 */
        /* <DEDUP_REMOVED lines=11> */
.L_x_2:


//--------------------- .text.square_forward      --------------------------
	.section	.text.square_forward,"ax",@progbits
	.align	128
        .global         square_forward
        .type           square_forward,@function
        .size           square_forward,(.L_x_3 - square_forward)
        .other          square_forward,@"STO_CUDA_ENTRY STV_DEFAULT"
square_forward:
.text.square_forward:
        /* <DEDUP_REMOVED lines=12> */
[----:B------:R-:W1:Y:S03]  /*00c0*/  LDCU.64 UR4, c[0x0][0x358] ;  /* 0x00006b00ff0477ac */ /* 0x000e660008000a00 */
[----:B0-----:R-:W-:-:S04]  /*00d0*/  IADD3 R2, P0, PT, R4, UR8, RZ ;  /* 0x0000000804027c10 */ /* 0x001fc8000ff1e0ff */
[----:B------:R-:W-:-:S05]  /*00e0*/  IADD3.X R3, PT, PT, R0, UR9, RZ, P0, !PT ;  /* 0x0000000900037c10 */ /* 0x000fca00087fe4ff */
[----:B-1----:R-:W2:Y:S01]  /*00f0*/  LDG.E R2, desc[UR4][R2.64] ;  /* 0x0000000402027981 */ /* 0x002ea2000c1e1900 */
[----:B------:R-:W-:-:S04]  /*0100*/  IADD3 R4, P0, PT, R4, UR10, RZ ;  /* 0x0000000a04047c10 */ /* 0x000fc8000ff1e0ff */
[----:B------:R-:W-:Y:S01]  /*0110*/  IADD3.X R5, PT, PT, R0, UR11, RZ, P0, !PT ;  /* 0x0000000b00057c10 */ /* 0x000fe200087fe4ff */
[----:B--2---:R-:W-:-:S05]  /*0120*/  FMUL R7, R2, R2 ;  /* 0x0000000202077220 */ /* 0x004fca0000400000 */
[----:B------:R-:W-:Y:S01]  /*0130*/  STG.E desc[UR4][R4.64], R7 ;  /* 0x0000000704007986 */ /* 0x000fe2000c101904 */
[----:B------:R-:W-:Y:S05]  /*0140*/  EXIT ;  /* 0x000000000000794d */ /* 0x000fea0003800000 */
.L_x_1:
        /* <DEDUP_REMOVED lines=11> */
.L_x_3:


//--------------------- .nv.shared.reserved.0     --------------------------
	.section	.nv.shared.reserved.0,"aw",@nobits
	.weak		__nv_reservedSMEM_offset_0_alias
	.size		__nv_reservedSMEM_offset_0_alias, 0, 64
	.other		__nv_reservedSMEM_offset_0_alias,@"STO_CUDA_RESERVED_SHARED STV_DEFAULT"
__nv_reservedSMEM_offset_0_alias:
	.zero		0
	.zero		64


//--------------------- .nv.constant0.square_backward --------------------------
	.section	.nv.constant0.square_backward,"a",@progbits
	.sectionflags	@""
	.align	4
.nv.constant0.square_backward:
	.zero		936


//--------------------- .nv.constant0.square_forward --------------------------
	.section	.nv.constant0.square_forward,"a",@progbits
	.sectionflags	@""
	.align	4
.nv.constant0.square_forward:
	.zero		928


//--------------------- SYMBOLS --------------------------

	.type		.nv.reservedSmem.offset0,@object
	.size		.nv.reservedSmem.offset0,0x4
